//
// Generated by NVIDIA NVVM Compiler
//
// Compiler Build ID: CL-36424714
// Cuda compilation tools, release 13.0, V13.0.88
// Based on NVVM 20.0.0
//

.version 9.0
.target sm_100
.address_size 64

	// .globl	_Z3addjPfS_
.global .align 1 .b8 _ZN34_INTERNAL_648a6489_4_k_cu_f70162294cuda3std3__45__cpo5beginE[1];
.global .align 1 .b8 _ZN34_INTERNAL_648a6489_4_k_cu_f70162294cuda3std3__45__cpo3endE[1];
.global .align 1 .b8 _ZN34_INTERNAL_648a6489_4_k_cu_f70162294cuda3std3__45__cpo6cbeginE[1];
.global .align 1 .b8 _ZN34_INTERNAL_648a6489_4_k_cu_f70162294cuda3std3__45__cpo4cendE[1];
.global .align 1 .b8 _ZN34_INTERNAL_648a6489_4_k_cu_f70162294cuda3std3__45__cpo6rbeginE[1];
.global .align 1 .b8 _ZN34_INTERNAL_648a6489_4_k_cu_f70162294cuda3std3__45__cpo4rendE[1];
.global .align 1 .b8 _ZN34_INTERNAL_648a6489_4_k_cu_f70162294cuda3std3__45__cpo7crbeginE[1];
.global .align 1 .b8 _ZN34_INTERNAL_648a6489_4_k_cu_f70162294cuda3std3__45__cpo5crendE[1];
.global .align 1 .b8 _ZN34_INTERNAL_648a6489_4_k_cu_f70162294cuda3std3__436_GLOBAL__N__648a6489_4_k_cu_f70162296ignoreE[1];
.global .align 1 .b8 _ZN34_INTERNAL_648a6489_4_k_cu_f70162294cuda3std3__419piecewise_constructE[1];
.global .align 1 .b8 _ZN34_INTERNAL_648a6489_4_k_cu_f70162294cuda3std3__48in_placeE[1];
.global .align 1 .b8 _ZN34_INTERNAL_648a6489_4_k_cu_f70162294cuda3std3__420unreachable_sentinelE[1];
.global .align 1 .b8 _ZN34_INTERNAL_648a6489_4_k_cu_f70162294cuda3std3__47nulloptE[1];
.global .align 1 .b8 _ZN34_INTERNAL_648a6489_4_k_cu_f70162294cuda3std3__48unexpectE[1];
.global .align 1 .b8 _ZN34_INTERNAL_648a6489_4_k_cu_f70162294cuda3std6ranges3__45__cpo4swapE[1];
.global .align 1 .b8 _ZN34_INTERNAL_648a6489_4_k_cu_f70162294cuda3std6ranges3__45__cpo9iter_moveE[1];
.global .align 1 .b8 _ZN34_INTERNAL_648a6489_4_k_cu_f70162294cuda3std6ranges3__45__cpo5beginE[1];
.global .align 1 .b8 _ZN34_INTERNAL_648a6489_4_k_cu_f70162294cuda3std6ranges3__45__cpo3endE[1];
.global .align 1 .b8 _ZN34_INTERNAL_648a6489_4_k_cu_f70162294cuda3std6ranges3__45__cpo6cbeginE[1];
.global .align 1 .b8 _ZN34_INTERNAL_648a6489_4_k_cu_f70162294cuda3std6ranges3__45__cpo4cendE[1];
.global .align 1 .b8 _ZN34_INTERNAL_648a6489_4_k_cu_f70162294cuda3std6ranges3__45__cpo7advanceE[1];
.global .align 1 .b8 _ZN34_INTERNAL_648a6489_4_k_cu_f70162294cuda3std6ranges3__45__cpo9iter_swapE[1];
.global .align 1 .b8 _ZN34_INTERNAL_648a6489_4_k_cu_f70162294cuda3std6ranges3__45__cpo4nextE[1];
.global .align 1 .b8 _ZN34_INTERNAL_648a6489_4_k_cu_f70162294cuda3std6ranges3__45__cpo4prevE[1];
.global .align 1 .b8 _ZN34_INTERNAL_648a6489_4_k_cu_f70162294cuda3std6ranges3__45__cpo4dataE[1];
.global .align 1 .b8 _ZN34_INTERNAL_648a6489_4_k_cu_f70162294cuda3std6ranges3__45__cpo5cdataE[1];
.global .align 1 .b8 _ZN34_INTERNAL_648a6489_4_k_cu_f70162294cuda3std6ranges3__45__cpo4sizeE[1];
.global .align 1 .b8 _ZN34_INTERNAL_648a6489_4_k_cu_f70162294cuda3std6ranges3__45__cpo5ssizeE[1];
.global .align 1 .b8 _ZN34_INTERNAL_648a6489_4_k_cu_f70162294cuda3std6ranges3__45__cpo8distanceE[1];
.global .align 1 .b8 _ZN34_INTERNAL_648a6489_4_k_cu_f70162296thrust24THRUST_300001_SM_1000_NS8cuda_cub3parE[1];
.global .align 1 .b8 _ZN34_INTERNAL_648a6489_4_k_cu_f70162296thrust24THRUST_300001_SM_1000_NS8cuda_cub10par_nosyncE[1];
.global .align 1 .b8 _ZN34_INTERNAL_648a6489_4_k_cu_f70162296thrust24THRUST_300001_SM_1000_NS6system6detail10sequential3seqE[1];
.global .align 1 .b8 _ZN34_INTERNAL_648a6489_4_k_cu_f70162296thrust24THRUST_300001_SM_1000_NS12placeholders2_1E[1];
.global .align 1 .b8 _ZN34_INTERNAL_648a6489_4_k_cu_f70162296thrust24THRUST_300001_SM_1000_NS12placeholders2_2E[1];
.global .align 1 .b8 _ZN34_INTERNAL_648a6489_4_k_cu_f70162296thrust24THRUST_300001_SM_1000_NS12placeholders2_3E[1];
.global .align 1 .b8 _ZN34_INTERNAL_648a6489_4_k_cu_f70162296thrust24THRUST_300001_SM_1000_NS12placeholders2_4E[1];
.global .align 1 .b8 _ZN34_INTERNAL_648a6489_4_k_cu_f70162296thrust24THRUST_300001_SM_1000_NS12placeholders2_5E[1];
.global .align 1 .b8 _ZN34_INTERNAL_648a6489_4_k_cu_f70162296thrust24THRUST_300001_SM_1000_NS12placeholders2_6E[1];
.global .align 1 .b8 _ZN34_INTERNAL_648a6489_4_k_cu_f70162296thrust24THRUST_300001_SM_1000_NS12placeholders2_7E[1];
.global .align 1 .b8 _ZN34_INTERNAL_648a6489_4_k_cu_f70162296thrust24THRUST_300001_SM_1000_NS12placeholders2_8E[1];
.global .align 1 .b8 _ZN34_INTERNAL_648a6489_4_k_cu_f70162296thrust24THRUST_300001_SM_1000_NS12placeholders2_9E[1];
.global .align 1 .b8 _ZN34_INTERNAL_648a6489_4_k_cu_f70162296thrust24THRUST_300001_SM_1000_NS12placeholders3_10E[1];
.global .align 1 .b8 _ZN34_INTERNAL_648a6489_4_k_cu_f70162296thrust24THRUST_300001_SM_1000_NS3seqE[1];

.visible .entry _Z3addjPfS_(
	.param .u32 _Z3addjPfS__param_0,
	.param .u64 .ptr .align 1 _Z3addjPfS__param_1,
	.param .u64 .ptr .align 1 _Z3addjPfS__param_2
)
{
	.reg .pred 	%p<3>;
	.reg .b32 	%r<11>;
	.reg .b32 	%f<4>;
	.reg .b64 	%rd<8>;

	ld.param.u32 	%r6, [_Z3addjPfS__param_0];
	ld.param.u64 	%rd3, [_Z3addjPfS__param_1];
	ld.param.u64 	%rd4, [_Z3addjPfS__param_2];
	mov.u32 	%r7, %ctaid.x;
	mov.u32 	%r1, %ntid.x;
	mov.u32 	%r8, %tid.x;
	mad.lo.s32 	%r10, %r7, %r1, %r8;
	setp.ge.u32 	%p1, %r10, %r6;
	@%p1 bra 	$L__BB0_3;
	mov.u32 	%r9, %nctaid.x;
	mul.lo.s32 	%r3, %r1, %r9;
	cvta.to.global.u64 	%rd1, %rd4;
	cvta.to.global.u64 	%rd2, %rd3;
$L__BB0_2:
	mul.wide.u32 	%rd5, %r10, 4;
	add.s64 	%rd6, %rd1, %rd5;
	ld.global.f32 	%f1, [%rd6];
	add.s64 	%rd7, %rd2, %rd5;
	ld.global.f32 	%f2, [%rd7];
	add.f32 	%f3, %f1, %f2;
	st.global.f32 	[%rd7], %f3;
	add.s32 	%r10, %r10, %r3;
	setp.lt.u32 	%p2, %r10, %r6;
	@%p2 bra 	$L__BB0_2;
$L__BB0_3:
	ret;

}
	// .globl	_ZN3cub18CUB_300001_SM_10006detail11EmptyKernelIvEEvv
.visible .entry _ZN3cub18CUB_300001_SM_10006detail11EmptyKernelIvEEvv()
{


	ret;

}


// ===== COMPILED SASS (sm_100) =====

	.target	sm_100

	.elftype	@"ET_EXEC"


//--------------------- .note.nv.tkinfo           --------------------------
	.section	.note.nv.tkinfo,"",@"SHT_NOTE"
	.sectionflags	@"SHF_NOTE_NV_TKINFO"
	.tkinfo
        /*0018*/ 	.word	0x00000002
        /*0030*/ 	.string	""
        /*0030*/ 	.string	"ptxas"
        /*0030*/ 	.string	"Cuda compilation tools, release 13.0, V13.0.88"
        /*0030*/ 	.string	"Build cuda_13.0.r13.0/compiler.36424714_0"
        /*0030*/ 	.string	"-arch sm_100 -m 64 "



//--------------------- .note.nv.cuinfo           --------------------------
	.section	.note.nv.cuinfo,"",@"SHT_NOTE"
	.sectionflags	@"SHF_NOTE_NV_CUINFO"
        /*0018*/ 	.short	0x0002
        /*001a*/ 	.short	0x0064
        /*001c*/ 	.short	0x0082
	.zero		2


//--------------------- .nv.info                  --------------------------
	.section	.nv.info,"",@"SHT_CUDA_INFO"
	.align	4


	//----- nvinfo : EIATTR_REGCOUNT
	.align		4
        /*0000*/ 	.byte	0x04, 0x2f
        /*0002*/ 	.short	(.L_44 - .L_43)
	.align		4
.L_43:
        /*0004*/ 	.word	index@(_Z3addjPfS_)
        /*0008*/ 	.word	0x00000010


	//----- nvinfo : EIATTR_FRAME_SIZE
	.align		4
.L_44:
        /*000c*/ 	.byte	0x04, 0x11
        /*000e*/ 	.short	(.L_46 - .L_45)
	.align		4
.L_45:
        /*0010*/ 	.word	index@(_Z3addjPfS_)
        /*0014*/ 	.word	0x00000000


	//----- nvinfo : EIATTR_REGCOUNT
	.align		4
.L_46:
        /*0018*/ 	.byte	0x04, 0x2f
        /*001a*/ 	.short	(.L_48 - .L_47)
	.align		4
.L_47:
        /*001c*/ 	.word	index@(_ZN3cub18CUB_300001_SM_10006detail11EmptyKernelIvEEvv)
        /*0020*/ 	.word	0x00000004


	//----- nvinfo : EIATTR_FRAME_SIZE
	.align		4
.L_48:
        /*0024*/ 	.byte	0x04, 0x11
        /*0026*/ 	.short	(.L_50 - .L_49)
	.align		4
.L_49:
        /*0028*/ 	.word	index@(_ZN3cub18CUB_300001_SM_10006detail11EmptyKernelIvEEvv)
        /*002c*/ 	.word	0x00000000


	//----- nvinfo : EIATTR_MIN_STACK_SIZE
	.align		4
.L_50:
        /*0030*/ 	.byte	0x04, 0x12
        /*0032*/ 	.short	(.L_52 - .L_51)
	.align		4
.L_51:
        /*0034*/ 	.word	index@(_ZN3cub18CUB_300001_SM_10006detail11EmptyKernelIvEEvv)
        /*0038*/ 	.word	0x00000000


	//----- nvinfo : EIATTR_MIN_STACK_SIZE
	.align		4
.L_52:
        /*003c*/ 	.byte	0x04, 0x12
        /*003e*/ 	.short	(.L_54 - .L_53)
	.align		4
.L_53:
        /*0040*/ 	.word	index@(_Z3addjPfS_)
        /*0044*/ 	.word	0x00000000
.L_54:


//--------------------- .nv.compat                --------------------------
	.section	.nv.compat,"",@"SHT_CUDA_COMPAT_INFO"
	.align	4
        /*0000*/ 	.byte	0x02, 0x09, 0x00, 0x00, 0x02, 0x02, 0x01, 0x00, 0x02, 0x05, 0x05, 0x00, 0x03, 0x07, 0x01, 0x01
        /*0010*/ 	.byte	0x02, 0x03, 0x00, 0x00, 0x02, 0x06, 0x01, 0x00, 0x04, 0x0b, 0x08, 0x00, 0x09, 0x00, 0x00, 0x00
        /*0020*/ 	.byte	0x00, 0x00, 0x00, 0x00


//--------------------- .nv.info._ZN3cub18CUB_300001_SM_10006detail11EmptyKernelIvEEvv --------------------------
	.section	.nv.info._ZN3cub18CUB_300001_SM_10006detail11EmptyKernelIvEEvv,"",@"SHT_CUDA_INFO"
	.sectionflags	@""
	.align	4


	//----- nvinfo : EIATTR_CUDA_API_VERSION
	.align		4
        /*0000*/ 	.byte	0x04, 0x37
        /*0002*/ 	.short	(.L_56 - .L_55)
.L_55:
        /*0004*/ 	.word	0x00000082


	//----- nvinfo : EIATTR_SPARSE_MMA_MASK
	.align		4
.L_56:
        /*0008*/ 	.byte	0x03, 0x50
        /*000a*/ 	.short	0x0000


	//----- nvinfo : EIATTR_MAXREG_COUNT
	.align		4
        /*000c*/ 	.byte	0x03, 0x1b
        /*000e*/ 	.short	0x00ff


	//----- nvinfo : EIATTR_MERCURY_ISA_VERSION
	.align		4
        /*0010*/ 	.byte	0x03, 0x5f
        /*0012*/ 	.short	0x0101


	//----- nvinfo : EIATTR_VRC_CTA_INIT_COUNT
	.align		4
        /*0014*/ 	.byte	0x02, 0x4a
	.zero		1
	.zero		1


	//----- nvinfo : EIATTR_EXIT_INSTR_OFFSETS
	.align		4
        /*0018*/ 	.byte	0x04, 0x1c
        /*001a*/ 	.short	(.L_58 - .L_57)


	//   ....[0]....
.L_57:
        /*001c*/ 	.word	0x00000010


	//----- nvinfo : EIATTR_SW_WAR
	.align		4
.L_58:
        /*0020*/ 	.byte	0x04, 0x36
        /*0022*/ 	.short	(.L_60 - .L_59)
.L_59:
        /*0024*/ 	.word	0x00000008
.L_60:


//--------------------- .nv.info._Z3addjPfS_      --------------------------
	.section	.nv.info._Z3addjPfS_,"",@"SHT_CUDA_INFO"
	.sectionflags	@""
	.align	4


	//----- nvinfo : EIATTR_CUDA_API_VERSION
	.align		4
        /*0000*/ 	.byte	0x04, 0x37
        /*0002*/ 	.short	(.L_62 - .L_61)
.L_61:
        /*0004*/ 	.word	0x00000082


	//----- nvinfo : EIATTR_KPARAM_INFO
	.align		4
.L_62:
        /*0008*/ 	.byte	0x04, 0x17
        /*000a*/ 	.short	(.L_64 - .L_63)
.L_63:
        /*000c*/ 	.word	0x00000000
        /*0010*/ 	.short	0x0002
        /*0012*/ 	.short	0x0010
        /*0014*/ 	.byte	0x00, 0xf5, 0x21, 0x00


	//----- nvinfo : EIATTR_KPARAM_INFO
	.align		4
.L_64:
        /*0018*/ 	.byte	0x04, 0x17
        /*001a*/ 	.short	(.L_66 - .L_65)
.L_65:
        /*001c*/ 	.word	0x00000000
        /*0020*/ 	.short	0x0001
        /*0022*/ 	.short	0x0008
        /*0024*/ 	.byte	0x00, 0xf5, 0x21, 0x00


	//----- nvinfo : EIATTR_KPARAM_INFO
	.align		4
.L_66:
        /*0028*/ 	.byte	0x04, 0x17
        /*002a*/ 	.short	(.L_68 - .L_67)
.L_67:
        /*002c*/ 	.word	0x00000000
        /*0030*/ 	.short	0x0000
        /*0032*/ 	.short	0x0000
        /*0034*/ 	.byte	0x00, 0xf0, 0x11, 0x00


	//----- nvinfo : EIATTR_SPARSE_MMA_MASK
	.align		4
.L_68:
        /*0038*/ 	.byte	0x03, 0x50
        /*003a*/ 	.short	0x0000


	//----- nvinfo : EIATTR_MAXREG_COUNT
	.align		4
        /*003c*/ 	.byte	0x03, 0x1b
        /*003e*/ 	.short	0x00ff


	//----- nvinfo : EIATTR_MERCURY_ISA_VERSION
	.align		4
        /*0040*/ 	.byte	0x03, 0x5f
        /*0042*/ 	.short	0x0101


	//----- nvinfo : EIATTR_VRC_CTA_INIT_COUNT
	.align		4
        /*0044*/ 	.byte	0x02, 0x4a
	.zero		1
	.zero		1


	//----- nvinfo : EIATTR_EXIT_INSTR_OFFSETS
	.align		4
        /*0048*/ 	.byte	0x04, 0x1c
        /*004a*/ 	.short	(.L_70 - .L_69)


	//   ....[0]....
.L_69:
        /*004c*/ 	.word	0x00000070


	//   ....[1]....
        /*0050*/ 	.word	0x00000160


	//----- nvinfo : EIATTR_CRS_STACK_SIZE
	.align		4
.L_70:
        /*0054*/ 	.byte	0x04, 0x1e
        /*0056*/ 	.short	(.L_72 - .L_71)
.L_71:
        /*0058*/ 	.word	0x00000000


	//----- nvinfo : EIATTR_CBANK_PARAM_SIZE
	.align		4
.L_72:
        /*005c*/ 	.byte	0x03, 0x19
        /*005e*/ 	.short	0x0018


	//----- nvinfo : EIATTR_PARAM_CBANK
	.align		4
        /*0060*/ 	.byte	0x04, 0x0a
        /*0062*/ 	.short	(.L_74 - .L_73)
	.align		4
.L_73:
        /*0064*/ 	.word	index@(.nv.constant0._Z3addjPfS_)
        /*0068*/ 	.short	0x0380
        /*006a*/ 	.short	0x0018


	//----- nvinfo : EIATTR_SW_WAR
	.align		4
.L_74:
        /*006c*/ 	.byte	0x04, 0x36
        /*006e*/ 	.short	(.L_76 - .L_75)
.L_75:
        /*0070*/ 	.word	0x00000008
.L_76:


//--------------------- .nv.callgraph             --------------------------
	.section	.nv.callgraph,"",@"SHT_CUDA_CALLGRAPH"
	.align	4
	.sectionentsize	8
	.align		4
        /*0000*/ 	.word	0x00000000
	.align		4
        /*0004*/ 	.word	0xffffffff
	.align		4
        /*0008*/ 	.word	0x00000000
	.align		4
        /*000c*/ 	.word	0xfffffffe
	.align		4
        /*0010*/ 	.word	0x00000000
	.align		4
        /*0014*/ 	.word	0xfffffffd
	.align		4
        /*0018*/ 	.word	0x00000000
	.align		4
        /*001c*/ 	.word	0xfffffffc


//--------------------- .nv.constant4             --------------------------
	.section	.nv.constant4,"a",@progbits
	.align	8
	.align		8
.nv.constant4:
        /*0000*/ 	.dword	_ZN34_INTERNAL_648a6489_4_k_cu_f70162294cuda3std3__45__cpo5beginE
	.align		8
        /*0008*/ 	.dword	_ZN34_INTERNAL_648a6489_4_k_cu_f70162294cuda3std3__45__cpo3endE
	.align		8
        /*0010*/ 	.dword	_ZN34_INTERNAL_648a6489_4_k_cu_f70162294cuda3std3__45__cpo6cbeginE
	.align		8
        /*0018*/ 	.dword	_ZN34_INTERNAL_648a6489_4_k_cu_f70162294cuda3std3__45__cpo4cendE
	.align		8
        /*0020*/ 	.dword	_ZN34_INTERNAL_648a6489_4_k_cu_f70162294cuda3std3__45__cpo6rbeginE
	.align		8
        /*0028*/ 	.dword	_ZN34_INTERNAL_648a6489_4_k_cu_f70162294cuda3std3__45__cpo4rendE
	.align		8
        /*0030*/ 	.dword	_ZN34_INTERNAL_648a6489_4_k_cu_f70162294cuda3std3__45__cpo7crbeginE
	.align		8
        /*0038*/ 	.dword	_ZN34_INTERNAL_648a6489_4_k_cu_f70162294cuda3std3__45__cpo5crendE
	.align		8
        /*0040*/ 	.dword	_ZN34_INTERNAL_648a6489_4_k_cu_f70162294cuda3std3__436_GLOBAL__N__648a6489_4_k_cu_f70162296ignoreE
	.align		8
        /*0048*/ 	.dword	_ZN34_INTERNAL_648a6489_4_k_cu_f70162294cuda3std3__419piecewise_constructE
	.align		8
        /*0050*/ 	.dword	_ZN34_INTERNAL_648a6489_4_k_cu_f70162294cuda3std3__48in_placeE
	.align		8
        /*0058*/ 	.dword	_ZN34_INTERNAL_648a6489_4_k_cu_f70162294cuda3std3__420unreachable_sentinelE
	.align		8
        /*0060*/ 	.dword	_ZN34_INTERNAL_648a6489_4_k_cu_f70162294cuda3std3__47nulloptE
	.align		8
        /*0068*/ 	.dword	_ZN34_INTERNAL_648a6489_4_k_cu_f70162294cuda3std3__48unexpectE
	.align		8
        /*0070*/ 	.dword	_ZN34_INTERNAL_648a6489_4_k_cu_f70162294cuda3std6ranges3__45__cpo4swapE
	.align		8
        /*0078*/ 	.dword	_ZN34_INTERNAL_648a6489_4_k_cu_f70162294cuda3std6ranges3__45__cpo9iter_moveE
	.align		8
        /*0080*/ 	.dword	_ZN34_INTERNAL_648a6489_4_k_cu_f70162294cuda3std6ranges3__45__cpo5beginE
	.align		8
        /*0088*/ 	.dword	_ZN34_INTERNAL_648a6489_4_k_cu_f70162294cuda3std6ranges3__45__cpo3endE
	.align		8
        /*0090*/ 	.dword	_ZN34_INTERNAL_648a6489_4_k_cu_f70162294cuda3std6ranges3__45__cpo6cbeginE
	.align		8
        /*0098*/ 	.dword	_ZN34_INTERNAL_648a6489_4_k_cu_f70162294cuda3std6ranges3__45__cpo4cendE
	.align		8
        /*00a0*/ 	.dword	_ZN34_INTERNAL_648a6489_4_k_cu_f70162294cuda3std6ranges3__45__cpo7advanceE
	.align		8
        /*00a8*/ 	.dword	_ZN34_INTERNAL_648a6489_4_k_cu_f70162294cuda3std6ranges3__45__cpo9iter_swapE
	.align		8
        /*00b0*/ 	.dword	_ZN34_INTERNAL_648a6489_4_k_cu_f70162294cuda3std6ranges3__45__cpo4nextE
	.align		8
        /*00b8*/ 	.dword	_ZN34_INTERNAL_648a6489_4_k_cu_f70162294cuda3std6ranges3__45__cpo4prevE
	.align		8
        /*00c0*/ 	.dword	_ZN34_INTERNAL_648a6489_4_k_cu_f70162294cuda3std6ranges3__45__cpo4dataE
	.align		8
        /*00c8*/ 	.dword	_ZN34_INTERNAL_648a6489_4_k_cu_f70162294cuda3std6ranges3__45__cpo5cdataE
	.align		8
        /*00d0*/ 	.dword	_ZN34_INTERNAL_648a6489_4_k_cu_f70162294cuda3std6ranges3__45__cpo4sizeE
	.align		8
        /*00d8*/ 	.dword	_ZN34_INTERNAL_648a6489_4_k_cu_f70162294cuda3std6ranges3__45__cpo5ssizeE
	.align		8
        /*00e0*/ 	.dword	_ZN34_INTERNAL_648a6489_4_k_cu_f70162294cuda3std6ranges3__45__cpo8distanceE
	.align		8
        /*00e8*/ 	.dword	_ZN34_INTERNAL_648a6489_4_k_cu_f70162296thrust24THRUST_300001_SM_1000_NS8cuda_cub3parE
	.align		8
        /*00f0*/ 	.dword	_ZN34_INTERNAL_648a6489_4_k_cu_f70162296thrust24THRUST_300001_SM_1000_NS8cuda_cub10par_nosyncE
	.align		8
        /*00f8*/ 	.dword	_ZN34_INTERNAL_648a6489_4_k_cu_f70162296thrust24THRUST_300001_SM_1000_NS6system6detail10sequential3seqE
	.align		8
        /*0100*/ 	.dword	_ZN34_INTERNAL_648a6489_4_k_cu_f70162296thrust24THRUST_300001_SM_1000_NS12placeholders2_1E
	.align		8
        /*0108*/ 	.dword	_ZN34_INTERNAL_648a6489_4_k_cu_f70162296thrust24THRUST_300001_SM_1000_NS12placeholders2_2E
	.align		8
        /*0110*/ 	.dword	_ZN34_INTERNAL_648a6489_4_k_cu_f70162296thrust24THRUST_300001_SM_1000_NS12placeholders2_3E
	.align		8
        /*0118*/ 	.dword	_ZN34_INTERNAL_648a6489_4_k_cu_f70162296thrust24THRUST_300001_SM_1000_NS12placeholders2_4E
	.align		8
        /*0120*/ 	.dword	_ZN34_INTERNAL_648a6489_4_k_cu_f70162296thrust24THRUST_300001_SM_1000_NS12placeholders2_5E
	.align		8
        /*0128*/ 	.dword	_ZN34_INTERNAL_648a6489_4_k_cu_f70162296thrust24THRUST_300001_SM_1000_NS12placeholders2_6E
	.align		8
        /*0130*/ 	.dword	_ZN34_INTERNAL_648a6489_4_k_cu_f70162296thrust24THRUST_300001_SM_1000_NS12placeholders2_7E
	.align		8
        /*0138*/ 	.dword	_ZN34_INTERNAL_648a6489_4_k_cu_f70162296thrust24THRUST_300001_SM_1000_NS12placeholders2_8E
	.align		8
        /*0140*/ 	.dword	_ZN34_INTERNAL_648a6489_4_k_cu_f70162296thrust24THRUST_300001_SM_1000_NS12placeholders2_9E
	.align		8
        /*0148*/ 	.dword	_ZN34_INTERNAL_648a6489_4_k_cu_f70162296thrust24THRUST_300001_SM_1000_NS12placeholders3_10E
	.align		8
        /*0150*/ 	.dword	_ZN34_INTERNAL_648a6489_4_k_cu_f70162296thrust24THRUST_300001_SM_1000_NS3seqE


//--------------------- .text._ZN3cub18CUB_300001_SM_10006detail11EmptyKernelIvEEvv --------------------------
	.section	.text._ZN3cub18CUB_300001_SM_10006detail11EmptyKernelIvEEvv,"ax",@progbits
	.align	128
        .global         _ZN3cub18CUB_300001_SM_10006detail11EmptyKernelIvEEvv
        .type           _ZN3cub18CUB_300001_SM_10006detail11EmptyKernelIvEEvv,@function
        .size           _ZN3cub18CUB_300001_SM_10006detail11EmptyKernelIvEEvv,(.L_x_3 - _ZN3cub18CUB_300001_SM_10006detail11EmptyKernelIvEEvv)
        .other          _ZN3cub18CUB_300001_SM_10006detail11EmptyKernelIvEEvv,@"STO_CUDA_ENTRY STV_DEFAULT"
_ZN3cub18CUB_300001_SM_10006detail11EmptyKernelIvEEvv:
.text._ZN3cub18CUB_300001_SM_10006detail11EmptyKernelIvEEvv:
[----:B------:R-:W-:Y:S01]  /*0000*/  LDC R1, c[0x0][0x37c] ;  /* 0x0000df00ff017b82 */ /* 0x000fe20000000800 */
[----:B------:R-:W-:Y:S05]  /*0010*/  EXIT ;  /* 0x000000000000794d */ /* 0x000fea0003800000 */
.L_x_0:
[----:B------:R-:W-:-:S00]  /*0020*/  BRA `(.L_x_0) ;  /* 0xfffffffc00fc7947 */ /* 0x000fc0000383ffff */
[----:B------:R-:W-:-:S00]  /*0030*/  NOP ;  /* 0x0000000000007918 */ /* 0x000fc00000000000 */
        /* <DEDUP_REMOVED lines=12> */
.L_x_3:


//--------------------- .text._Z3addjPfS_         --------------------------
	.section	.text._Z3addjPfS_,"ax",@progbits
	.align	128
        .global         _Z3addjPfS_
        .type           _Z3addjPfS_,@function
        .size           _Z3addjPfS_,(.L_x_4 - _Z3addjPfS_)
        .other          _Z3addjPfS_,@"STO_CUDA_ENTRY STV_DEFAULT"
_Z3addjPfS_:
.text._Z3addjPfS_:
[----:B------:R-:W-:Y:S01]  /*0000*/  LDC R1, c[0x0][0x37c] ;  /* 0x0000df00ff017b82 */ /* 0x000fe20000000800 */
[----:B------:R-:W0:Y:S07]  /*0010*/  S2R R0, SR_TID.X ;  /* 0x0000000000007919 */ /* 0x000e2e0000002100 */
[----:B------:R-:W0:Y:S01]  /*0020*/  S2UR UR4, SR_CTAID.X ;  /* 0x00000000000479c3 */ /* 0x000e220000002500 */
[----:B------:R-:W1:Y:S07]  /*0030*/  LDCU UR5, c[0x0][0x380] ;  /* 0x00007000ff0577ac */ /* 0x000e6e0008000800 */
[----:B------:R-:W0:Y:S02]  /*0040*/  LDC R11, c[0x0][0x360] ;  /* 0x0000d800ff0b7b82 */ /* 0x000e240000000800 */
[----:B0-----:R-:W-:-:S05]  /*0050*/  IMAD R0, R11, UR4, R0 ;  /* 0x000000040b007c24 */ /* 0x001fca000f8e0200 */
[----:B-1----:R-:W-:-:S13]  /*0060*/  ISETP.GE.U32.AND P0, PT, R0, UR5, PT ;  /* 0x0000000500007c0c */ /* 0x002fda000bf06070 */
[----:B------:R-:W-:Y:S05]  /*0070*/  @P0 EXIT ;  /* 0x000000000000094d */ /* 0x000fea0003800000 */
[----:B------:R-:W0:Y:S01]  /*0080*/  LDC.64 R6, c[0x0][0x390] ;  /* 0x0000e400ff067b82 */ /* 0x000e220000000a00 */
[----:B------:R-:W1:Y:S01]  /*0090*/  LDCU UR4, c[0x0][0x370] ;  /* 0x00006e00ff0477ac */ /* 0x000e620008000800 */
[----:B------:R-:W2:Y:S06]  /*00a0*/  LDCU.64 UR6, c[0x0][0x358] ;  /* 0x00006b00ff0677ac */ /* 0x000eac0008000a00 */
[----:B------:R-:W3:Y:S01]  /*00b0*/  LDC.64 R8, c[0x0][0x388] ;  /* 0x0000e200ff087b82 */ /* 0x000ee20000000a00 */
[----:B-1----:R-:W-:-:S07]  /*00c0*/  IMAD R11, R11, UR4, RZ ;  /* 0x000000040b0b7c24 */ /* 0x002fce000f8e02ff */
.L_x_1:
[----:B0-----:R-:W-:-:S04]  /*00d0*/  IMAD.WIDE.U32 R2, R0, 0x4, R6 ;  /* 0x0000000400027825 */ /* 0x001fc800078e0006 */
[----:B-1-3--:R-:W-:Y:S02]  /*00e0*/  IMAD.WIDE.U32 R4, R0, 0x4, R8 ;  /* 0x0000000400047825 */ /* 0x00afe400078e0008 */
[----:B--2---:R-:W2:Y:S04]  /*00f0*/  LDG.E R2, desc[UR6][R2.64] ;  /* 0x0000000602027981 */ /* 0x004ea8000c1e1900 */
[----:B------:R-:W2:Y:S01]  /*0100*/  LDG.E R13, desc[UR6][R4.64] ;  /* 0x00000006040d7981 */ /* 0x000ea2000c1e1900 */
[----:B------:R-:W-:-:S04]  /*0110*/  IADD3 R0, PT, PT, R11, R0, RZ ;  /* 0x000000000b007210 */ /* 0x000fc80007ffe0ff */
[----:B------:R-:W-:Y:S01]  /*0120*/  ISETP.GE.U32.AND P0, PT, R0, UR5, PT ;  /* 0x0000000500007c0c */ /* 0x000fe2000bf06070 */
[----:B--2---:R-:W-:-:S05]  /*0130*/  FADD R13, R2, R13 ;  /* 0x0000000d020d7221 */ /* 0x004fca0000000000 */
[----:B------:R1:W-:Y:S07]  /*0140*/  STG.E desc[UR6][R4.64], R13 ;  /* 0x0000000d04007986 */ /* 0x0003ee000c101906 */
[----:B------:R-:W-:Y:S05]  /*0150*/  @!P0 BRA `(.L_x_1) ;  /* 0xfffffffc00dc8947 */ /* 0x000fea000383ffff */
[----:B------:R-:W-:Y:S05]  /*0160*/  EXIT ;  /* 0x000000000000794d */ /* 0x000fea0003800000 */
.L_x_2:
        /* <DEDUP_REMOVED lines=9> */
.L_x_4:


//--------------------- .nv.shared.reserved.0     --------------------------
	.section	.nv.shared.reserved.0,"aw",@nobits
	.weak		__nv_reservedSMEM_offset_0_alias
	.size		__nv_reservedSMEM_offset_0_alias, 0, 64
	.other		__nv_reservedSMEM_offset_0_alias,@"STO_CUDA_RESERVED_SHARED STV_DEFAULT"
__nv_reservedSMEM_offset_0_alias:
	.zero		0
	.zero		64


//--------------------- .nv.global                --------------------------
	.section	.nv.global,"aw",@nobits
.nv.global:
	.type		_ZN34_INTERNAL_648a6489_4_k_cu_f70162296thrust24THRUST_300001_SM_1000_NS3seqE,@object
	.size		_ZN34_INTERNAL_648a6489_4_k_cu_f70162296thrust24THRUST_300001_SM_1000_NS3seqE,(_ZN34_INTERNAL_648a6489_4_k_cu_f70162294cuda3std3__48in_placeE - _ZN34_INTERNAL_648a6489_4_k_cu_f70162296thrust24THRUST_300001_SM_1000_NS3seqE)
_ZN34_INTERNAL_648a6489_4_k_cu_f70162296thrust24THRUST_300001_SM_1000_NS3seqE:
	.zero		1
	.type		_ZN34_INTERNAL_648a6489_4_k_cu_f70162294cuda3std3__48in_placeE,@object
	.size		_ZN34_INTERNAL_648a6489_4_k_cu_f70162294cuda3std3__48in_placeE,(_ZN34_INTERNAL_648a6489_4_k_cu_f70162294cuda3std6ranges3__45__cpo4sizeE - _ZN34_INTERNAL_648a6489_4_k_cu_f70162294cuda3std3__48in_placeE)
_ZN34_INTERNAL_648a6489_4_k_cu_f70162294cuda3std3__48in_placeE:
	.zero		1
	.type		_ZN34_INTERNAL_648a6489_4_k_cu_f70162294cuda3std6ranges3__45__cpo4sizeE,@object
	.size		_ZN34_INTERNAL_648a6489_4_k_cu_f70162294cuda3std6ranges3__45__cpo4sizeE,(_ZN34_INTERNAL_648a6489_4_k_cu_f70162296thrust24THRUST_300001_SM_1000_NS12placeholders2_3E - _ZN34_INTERNAL_648a6489_4_k_cu_f70162294cuda3std6ranges3__45__cpo4sizeE)
_ZN34_INTERNAL_648a6489_4_k_cu_f70162294cuda3std6ranges3__45__cpo4sizeE:
	.zero		1
	.type		_ZN34_INTERNAL_648a6489_4_k_cu_f70162296thrust24THRUST_300001_SM_1000_NS12placeholders2_3E,@object
	.size		_ZN34_INTERNAL_648a6489_4_k_cu_f70162296thrust24THRUST_300001_SM_1000_NS12placeholders2_3E,(_ZN34_INTERNAL_648a6489_4_k_cu_f70162294cuda3std3__45__cpo6cbeginE - _ZN34_INTERNAL_648a6489_4_k_cu_f70162296thrust24THRUST_300001_SM_1000_NS12placeholders2_3E)
_ZN34_INTERNAL_648a6489_4_k_cu_f70162296thrust24THRUST_300001_SM_1000_NS12placeholders2_3E:
	.zero		1
	.type		_ZN34_INTERNAL_648a6489_4_k_cu_f70162294cuda3std3__45__cpo6cbeginE,@object
	.size		_ZN34_INTERNAL_648a6489_4_k_cu_f70162294cuda3std3__45__cpo6cbeginE,(_ZN34_INTERNAL_648a6489_4_k_cu_f70162294cuda3std6ranges3__45__cpo6cbeginE - _ZN34_INTERNAL_648a6489_4_k_cu_f70162294cuda3std3__45__cpo6cbeginE)
_ZN34_INTERNAL_648a6489_4_k_cu_f70162294cuda3std3__45__cpo6cbeginE:
	.zero		1
	.type		_ZN34_INTERNAL_648a6489_4_k_cu_f70162294cuda3std6ranges3__45__cpo6cbeginE,@object
	.size		_ZN34_INTERNAL_648a6489_4_k_cu_f70162294cuda3std6ranges3__45__cpo6cbeginE,(_ZN34_INTERNAL_648a6489_4_k_cu_f70162296thrust24THRUST_300001_SM_1000_NS12placeholders2_7E - _ZN34_INTERNAL_648a6489_4_k_cu_f70162294cuda3std6ranges3__45__cpo6cbeginE)
_ZN34_INTERNAL_648a6489_4_k_cu_f70162294cuda3std6ranges3__45__cpo6cbeginE:
	.zero		1
	.type		_ZN34_INTERNAL_648a6489_4_k_cu_f70162296thrust24THRUST_300001_SM_1000_NS12placeholders2_7E,@object
	.size		_ZN34_INTERNAL_648a6489_4_k_cu_f70162296thrust24THRUST_300001_SM_1000_NS12placeholders2_7E,(_ZN34_INTERNAL_648a6489_4_k_cu_f70162294cuda3std3__45__cpo7crbeginE - _ZN34_INTERNAL_648a6489_4_k_cu_f70162296thrust24THRUST_300001_SM_1000_NS12placeholders2_7E)
_ZN34_INTERNAL_648a6489_4_k_cu_f70162296thrust24THRUST_300001_SM_1000_NS12placeholders2_7E:
	.zero		1
	.type		_ZN34_INTERNAL_648a6489_4_k_cu_f70162294cuda3std3__45__cpo7crbeginE,@object
	.size		_ZN34_INTERNAL_648a6489_4_k_cu_f70162294cuda3std3__45__cpo7crbeginE,(_ZN34_INTERNAL_648a6489_4_k_cu_f70162294cuda3std6ranges3__45__cpo4nextE - _ZN34_INTERNAL_648a6489_4_k_cu_f70162294cuda3std3__45__cpo7crbeginE)
_ZN34_INTERNAL_648a6489_4_k_cu_f70162294cuda3std3__45__cpo7crbeginE:
	.zero		1
	.type		_ZN34_INTERNAL_648a6489_4_k_cu_f70162294cuda3std6ranges3__45__cpo4nextE,@object
	.size		_ZN34_INTERNAL_648a6489_4_k_cu_f70162294cuda3std6ranges3__45__cpo4nextE,(_ZN34_INTERNAL_648a6489_4_k_cu_f70162294cuda3std6ranges3__45__cpo4swapE - _ZN34_INTERNAL_648a6489_4_k_cu_f70162294cuda3std6ranges3__45__cpo4nextE)
_ZN34_INTERNAL_648a6489_4_k_cu_f70162294cuda3std6ranges3__45__cpo4nextE:
	.zero		1
	.type		_ZN34_INTERNAL_648a6489_4_k_cu_f70162294cuda3std6ranges3__45__cpo4swapE,@object
	.size		_ZN34_INTERNAL_648a6489_4_k_cu_f70162294cuda3std6ranges3__45__cpo4swapE,(_ZN34_INTERNAL_648a6489_4_k_cu_f70162296thrust24THRUST_300001_SM_1000_NS8cuda_cub10par_nosyncE - _ZN34_INTERNAL_648a6489_4_k_cu_f70162294cuda3std6ranges3__45__cpo4swapE)
_ZN34_INTERNAL_648a6489_4_k_cu_f70162294cuda3std6ranges3__45__cpo4swapE:
	.zero		1
	.type		_ZN34_INTERNAL_648a6489_4_k_cu_f70162296thrust24THRUST_300001_SM_1000_NS8cuda_cub10par_nosyncE,@object
	.size		_ZN34_INTERNAL_648a6489_4_k_cu_f70162296thrust24THRUST_300001_SM_1000_NS8cuda_cub10par_nosyncE,(_ZN34_INTERNAL_648a6489_4_k_cu_f70162296thrust24THRUST_300001_SM_1000_NS12placeholders2_9E - _ZN34_INTERNAL_648a6489_4_k_cu_f70162296thrust24THRUST_300001_SM_1000_NS8cuda_cub10par_nosyncE)
_ZN34_INTERNAL_648a6489_4_k_cu_f70162296thrust24THRUST_300001_SM_1000_NS8cuda_cub10par_nosyncE:
	.zero		1
	.type		_ZN34_INTERNAL_648a6489_4_k_cu_f70162296thrust24THRUST_300001_SM_1000_NS12placeholders2_9E,@object
	.size		_ZN34_INTERNAL_648a6489_4_k_cu_f70162296thrust24THRUST_300001_SM_1000_NS12placeholders2_9E,(_ZN34_INTERNAL_648a6489_4_k_cu_f70162294cuda3std3__436_GLOBAL__N__648a6489_4_k_cu_f70162296ignoreE - _ZN34_INTERNAL_648a6489_4_k_cu_f70162296thrust24THRUST_300001_SM_1000_NS12placeholders2_9E)
_ZN34_INTERNAL_648a6489_4_k_cu_f70162296thrust24THRUST_300001_SM_1000_NS12placeholders2_9E:
	.zero		1
	.type		_ZN34_INTERNAL_648a6489_4_k_cu_f70162294cuda3std3__436_GLOBAL__N__648a6489_4_k_cu_f70162296ignoreE,@object
	.size		_ZN34_INTERNAL_648a6489_4_k_cu_f70162294cuda3std3__436_GLOBAL__N__648a6489_4_k_cu_f70162296ignoreE,(_ZN34_INTERNAL_648a6489_4_k_cu_f70162294cuda3std6ranges3__45__cpo4dataE - _ZN34_INTERNAL_648a6489_4_k_cu_f70162294cuda3std3__436_GLOBAL__N__648a6489_4_k_cu_f70162296ignoreE)
_ZN34_INTERNAL_648a6489_4_k_cu_f70162294cuda3std3__436_GLOBAL__N__648a6489_4_k_cu_f70162296ignoreE:
	.zero		1
	.type		_ZN34_INTERNAL_648a6489_4_k_cu_f70162294cuda3std6ranges3__45__cpo4dataE,@object
	.size		_ZN34_INTERNAL_648a6489_4_k_cu_f70162294cuda3std6ranges3__45__cpo4dataE,(_ZN34_INTERNAL_648a6489_4_k_cu_f70162296thrust24THRUST_300001_SM_1000_NS12placeholders2_1E - _ZN34_INTERNAL_648a6489_4_k_cu_f70162294cuda3std6ranges3__45__cpo4dataE)
_ZN34_INTERNAL_648a6489_4_k_cu_f70162294cuda3std6ranges3__45__cpo4dataE:
	.zero		1
	.type		_ZN34_INTERNAL_648a6489_4_k_cu_f70162296thrust24THRUST_300001_SM_1000_NS12placeholders2_1E,@object
	.size		_ZN34_INTERNAL_648a6489_4_k_cu_f70162296thrust24THRUST_300001_SM_1000_NS12placeholders2_1E,(_ZN34_INTERNAL_648a6489_4_k_cu_f70162294cuda3std3__45__cpo5beginE - _ZN34_INTERNAL_648a6489_4_k_cu_f70162296thrust24THRUST_300001_SM_1000_NS12placeholders2_1E)
_ZN34_INTERNAL_648a6489_4_k_cu_f70162296thrust24THRUST_300001_SM_1000_NS12placeholders2_1E:
	.zero		1
	.type		_ZN34_INTERNAL_648a6489_4_k_cu_f70162294cuda3std3__45__cpo5beginE,@object
	.size		_ZN34_INTERNAL_648a6489_4_k_cu_f70162294cuda3std3__45__cpo5beginE,(_ZN34_INTERNAL_648a6489_4_k_cu_f70162294cuda3std6ranges3__45__cpo5beginE - _ZN34_INTERNAL_648a6489_4_k_cu_f70162294cuda3std3__45__cpo5beginE)
_ZN34_INTERNAL_648a6489_4_k_cu_f70162294cuda3std3__45__cpo5beginE:
	.zero		1
	.type		_ZN34_INTERNAL_648a6489_4_k_cu_f70162294cuda3std6ranges3__45__cpo5beginE,@object
	.size		_ZN34_INTERNAL_648a6489_4_k_cu_f70162294cuda3std6ranges3__45__cpo5beginE,(_ZN34_INTERNAL_648a6489_4_k_cu_f70162296thrust24THRUST_300001_SM_1000_NS12placeholders2_5E - _ZN34_INTERNAL_648a6489_4_k_cu_f70162294cuda3std6ranges3__45__cpo5beginE)
_ZN34_INTERNAL_648a6489_4_k_cu_f70162294cuda3std6ranges3__45__cpo5beginE:
	.zero		1
	.type		_ZN34_INTERNAL_648a6489_4_k_cu_f70162296thrust24THRUST_300001_SM_1000_NS12placeholders2_5E,@object
	.size		_ZN34_INTERNAL_648a6489_4_k_cu_f70162296thrust24THRUST_300001_SM_1000_NS12placeholders2_5E,(_ZN34_INTERNAL_648a6489_4_k_cu_f70162294cuda3std3__45__cpo6rbeginE - _ZN34_INTERNAL_648a6489_4_k_cu_f70162296thrust24THRUST_300001_SM_1000_NS12placeholders2_5E)
_ZN34_INTERNAL_648a6489_4_k_cu_f70162296thrust24THRUST_300001_SM_1000_NS12placeholders2_5E:
	.zero		1
	.type		_ZN34_INTERNAL_648a6489_4_k_cu_f70162294cuda3std3__45__cpo6rbeginE,@object
	.size		_ZN34_INTERNAL_648a6489_4_k_cu_f70162294cuda3std3__45__cpo6rbeginE,(_ZN34_INTERNAL_648a6489_4_k_cu_f70162294cuda3std6ranges3__45__cpo7advanceE - _ZN34_INTERNAL_648a6489_4_k_cu_f70162294cuda3std3__45__cpo6rbeginE)
_ZN34_INTERNAL_648a6489_4_k_cu_f70162294cuda3std3__45__cpo6rbeginE:
	.zero		1
	.type		_ZN34_INTERNAL_648a6489_4_k_cu_f70162294cuda3std6ranges3__45__cpo7advanceE,@object
	.size		_ZN34_INTERNAL_648a6489_4_k_cu_f70162294cuda3std6ranges3__45__cpo7advanceE,(_ZN34_INTERNAL_648a6489_4_k_cu_f70162294cuda3std3__47nulloptE - _ZN34_INTERNAL_648a6489_4_k_cu_f70162294cuda3std6ranges3__45__cpo7advanceE)
_ZN34_INTERNAL_648a6489_4_k_cu_f70162294cuda3std6ranges3__45__cpo7advanceE:
	.zero		1
	.type		_ZN34_INTERNAL_648a6489_4_k_cu_f70162294cuda3std3__47nulloptE,@object
	.size		_ZN34_INTERNAL_648a6489_4_k_cu_f70162294cuda3std3__47nulloptE,(_ZN34_INTERNAL_648a6489_4_k_cu_f70162294cuda3std6ranges3__45__cpo8distanceE - _ZN34_INTERNAL_648a6489_4_k_cu_f70162294cuda3std3__47nulloptE)
_ZN34_INTERNAL_648a6489_4_k_cu_f70162294cuda3std3__47nulloptE:
	.zero		1
	.type		_ZN34_INTERNAL_648a6489_4_k_cu_f70162294cuda3std6ranges3__45__cpo8distanceE,@object
	.size		_ZN34_INTERNAL_648a6489_4_k_cu_f70162294cuda3std6ranges3__45__cpo8distanceE,(_ZN34_INTERNAL_648a6489_4_k_cu_f70162296thrust24THRUST_300001_SM_1000_NS12placeholders3_10E - _ZN34_INTERNAL_648a6489_4_k_cu_f70162294cuda3std6ranges3__45__cpo8distanceE)
_ZN34_INTERNAL_648a6489_4_k_cu_f70162294cuda3std6ranges3__45__cpo8distanceE:
	.zero		1
	.type		_ZN34_INTERNAL_648a6489_4_k_cu_f70162296thrust24THRUST_300001_SM_1000_NS12placeholders3_10E,@object
	.size		_ZN34_INTERNAL_648a6489_4_k_cu_f70162296thrust24THRUST_300001_SM_1000_NS12placeholders3_10E,(_ZN34_INTERNAL_648a6489_4_k_cu_f70162294cuda3std3__419piecewise_constructE - _ZN34_INTERNAL_648a6489_4_k_cu_f70162296thrust24THRUST_300001_SM_1000_NS12placeholders3_10E)
_ZN34_INTERNAL_648a6489_4_k_cu_f70162296thrust24THRUST_300001_SM_1000_NS12placeholders3_10E:
	.zero		1
	.type		_ZN34_INTERNAL_648a6489_4_k_cu_f70162294cuda3std3__419piecewise_constructE,@object
	.size		_ZN34_INTERNAL_648a6489_4_k_cu_f70162294cuda3std3__419piecewise_constructE,(_ZN34_INTERNAL_648a6489_4_k_cu_f70162294cuda3std6ranges3__45__cpo5cdataE - _ZN34_INTERNAL_648a6489_4_k_cu_f70162294cuda3std3__419piecewise_constructE)
_ZN34_INTERNAL_648a6489_4_k_cu_f70162294cuda3std3__419piecewise_constructE:
	.zero		1
	.type		_ZN34_INTERNAL_648a6489_4_k_cu_f70162294cuda3std6ranges3__45__cpo5cdataE,@object
	.size		_ZN34_INTERNAL_648a6489_4_k_cu_f70162294cuda3std6ranges3__45__cpo5cdataE,(_ZN34_INTERNAL_648a6489_4_k_cu_f70162296thrust24THRUST_300001_SM_1000_NS12placeholders2_2E - _ZN34_INTERNAL_648a6489_4_k_cu_f70162294cuda3std6ranges3__45__cpo5cdataE)
_ZN34_INTERNAL_648a6489_4_k_cu_f70162294cuda3std6ranges3__45__cpo5cdataE:
	.zero		1
	.type		_ZN34_INTERNAL_648a6489_4_k_cu_f70162296thrust24THRUST_300001_SM_1000_NS12placeholders2_2E,@object
	.size		_ZN34_INTERNAL_648a6489_4_k_cu_f70162296thrust24THRUST_300001_SM_1000_NS12placeholders2_2E,(_ZN34_INTERNAL_648a6489_4_k_cu_f70162294cuda3std3__45__cpo3endE - _ZN34_INTERNAL_648a6489_4_k_cu_f70162296thrust24THRUST_300001_SM_1000_NS12placeholders2_2E)
_ZN34_INTERNAL_648a6489_4_k_cu_f70162296thrust24THRUST_300001_SM_1000_NS12placeholders2_2E:
	.zero		1
	.type		_ZN34_INTERNAL_648a6489_4_k_cu_f70162294cuda3std3__45__cpo3endE,@object
	.size		_ZN34_INTERNAL_648a6489_4_k_cu_f70162294cuda3std3__45__cpo3endE,(_ZN34_INTERNAL_648a6489_4_k_cu_f70162294cuda3std6ranges3__45__cpo3endE - _ZN34_INTERNAL_648a6489_4_k_cu_f70162294cuda3std3__45__cpo3endE)
_ZN34_INTERNAL_648a6489_4_k_cu_f70162294cuda3std3__45__cpo3endE:
	.zero		1
	.type		_ZN34_INTERNAL_648a6489_4_k_cu_f70162294cuda3std6ranges3__45__cpo3endE,@object
	.size		_ZN34_INTERNAL_648a6489_4_k_cu_f70162294cuda3std6ranges3__45__cpo3endE,(_ZN34_INTERNAL_648a6489_4_k_cu_f70162296thrust24THRUST_300001_SM_1000_NS12placeholders2_6E - _ZN34_INTERNAL_648a6489_4_k_cu_f70162294cuda3std6ranges3__45__cpo3endE)
_ZN34_INTERNAL_648a6489_4_k_cu_f70162294cuda3std6ranges3__45__cpo3endE:
	.zero		1
	.type		_ZN34_INTERNAL_648a6489_4_k_cu_f70162296thrust24THRUST_300001_SM_1000_NS12placeholders2_6E,@object
	.size		_ZN34_INTERNAL_648a6489_4_k_cu_f70162296thrust24THRUST_300001_SM_1000_NS12placeholders2_6E,(_ZN34_INTERNAL_648a6489_4_k_cu_f70162294cuda3std3__45__cpo4rendE - _ZN34_INTERNAL_648a6489_4_k_cu_f70162296thrust24THRUST_300001_SM_1000_NS12placeholders2_6E)
_ZN34_INTERNAL_648a6489_4_k_cu_f70162296thrust24THRUST_300001_SM_1000_NS12placeholders2_6E:
	.zero		1
	.type		_ZN34_INTERNAL_648a6489_4_k_cu_f70162294cuda3std3__45__cpo4rendE,@object
	.size		_ZN34_INTERNAL_648a6489_4_k_cu_f70162294cuda3std3__45__cpo4rendE,(_ZN34_INTERNAL_648a6489_4_k_cu_f70162294cuda3std6ranges3__45__cpo9iter_swapE - _ZN34_INTERNAL_648a6489_4_k_cu_f70162294cuda3std3__45__cpo4rendE)
_ZN34_INTERNAL_648a6489_4_k_cu_f70162294cuda3std3__45__cpo4rendE:
	.zero		1
	.type		_ZN34_INTERNAL_648a6489_4_k_cu_f70162294cuda3std6ranges3__45__cpo9iter_swapE,@object
	.size		_ZN34_INTERNAL_648a6489_4_k_cu_f70162294cuda3std6ranges3__45__cpo9iter_swapE,(_ZN34_INTERNAL_648a6489_4_k_cu_f70162294cuda3std3__48unexpectE - _ZN34_INTERNAL_648a6489_4_k_cu_f70162294cuda3std6ranges3__45__cpo9iter_swapE)
_ZN34_INTERNAL_648a6489_4_k_cu_f70162294cuda3std6ranges3__45__cpo9iter_swapE:
	.zero		1
	.type		_ZN34_INTERNAL_648a6489_4_k_cu_f70162294cuda3std3__48unexpectE,@object
	.size		_ZN34_INTERNAL_648a6489_4_k_cu_f70162294cuda3std3__48unexpectE,(_ZN34_INTERNAL_648a6489_4_k_cu_f70162296thrust24THRUST_300001_SM_1000_NS8cuda_cub3parE - _ZN34_INTERNAL_648a6489_4_k_cu_f70162294cuda3std3__48unexpectE)
_ZN34_INTERNAL_648a6489_4_k_cu_f70162294cuda3std3__48unexpectE:
	.zero		1
	.type		_ZN34_INTERNAL_648a6489_4_k_cu_f70162296thrust24THRUST_300001_SM_1000_NS8cuda_cub3parE,@object
	.size		_ZN34_INTERNAL_648a6489_4_k_cu_f70162296thrust24THRUST_300001_SM_1000_NS8cuda_cub3parE,(_ZN34_INTERNAL_648a6489_4_k_cu_f70162296thrust24THRUST_300001_SM_1000_NS12placeholders2_4E - _ZN34_INTERNAL_648a6489_4_k_cu_f70162296thrust24THRUST_300001_SM_1000_NS8cuda_cub3parE)
_ZN34_INTERNAL_648a6489_4_k_cu_f70162296thrust24THRUST_300001_SM_1000_NS8cuda_cub3parE:
	.zero		1
	.type		_ZN34_INTERNAL_648a6489_4_k_cu_f70162296thrust24THRUST_300001_SM_1000_NS12placeholders2_4E,@object
	.size		_ZN34_INTERNAL_648a6489_4_k_cu_f70162296thrust24THRUST_300001_SM_1000_NS12placeholders2_4E,(_ZN34_INTERNAL_648a6489_4_k_cu_f70162294cuda3std3__45__cpo4cendE - _ZN34_INTERNAL_648a6489_4_k_cu_f70162296thrust24THRUST_300001_SM_1000_NS12placeholders2_4E)
_ZN34_INTERNAL_648a6489_4_k_cu_f70162296thrust24THRUST_300001_SM_1000_NS12placeholders2_4E:
	.zero		1
	.type		_ZN34_INTERNAL_648a6489_4_k_cu_f70162294cuda3std3__45__cpo4cendE,@object
	.size		_ZN34_INTERNAL_648a6489_4_k_cu_f70162294cuda3std3__45__cpo4cendE,(_ZN34_INTERNAL_648a6489_4_k_cu_f70162294cuda3std6ranges3__45__cpo4cendE - _ZN34_INTERNAL_648a6489_4_k_cu_f70162294cuda3std3__45__cpo4cendE)
_ZN34_INTERNAL_648a6489_4_k_cu_f70162294cuda3std3__45__cpo4cendE:
	.zero		1
	.type		_ZN34_INTERNAL_648a6489_4_k_cu_f70162294cuda3std6ranges3__45__cpo4cendE,@object
	.size		_ZN34_INTERNAL_648a6489_4_k_cu_f70162294cuda3std6ranges3__45__cpo4cendE,(_ZN34_INTERNAL_648a6489_4_k_cu_f70162294cuda3std3__420unreachable_sentinelE - _ZN34_INTERNAL_648a6489_4_k_cu_f70162294cuda3std6ranges3__45__cpo4cendE)
_ZN34_INTERNAL_648a6489_4_k_cu_f70162294cuda3std6ranges3__45__cpo4cendE:
	.zero		1
	.type		_ZN34_INTERNAL_648a6489_4_k_cu_f70162294cuda3std3__420unreachable_sentinelE,@object
	.size		_ZN34_INTERNAL_648a6489_4_k_cu_f70162294cuda3std3__420unreachable_sentinelE,(_ZN34_INTERNAL_648a6489_4_k_cu_f70162294cuda3std6ranges3__45__cpo5ssizeE - _ZN34_INTERNAL_648a6489_4_k_cu_f70162294cuda3std3__420unreachable_sentinelE)
_ZN34_INTERNAL_648a6489_4_k_cu_f70162294cuda3std3__420unreachable_sentinelE:
	.zero		1
	.type		_ZN34_INTERNAL_648a6489_4_k_cu_f70162294cuda3std6ranges3__45__cpo5ssizeE,@object
	.size		_ZN34_INTERNAL_648a6489_4_k_cu_f70162294cuda3std6ranges3__45__cpo5ssizeE,(_ZN34_INTERNAL_648a6489_4_k_cu_f70162296thrust24THRUST_300001_SM_1000_NS12placeholders2_8E - _ZN34_INTERNAL_648a6489_4_k_cu_f70162294cuda3std6ranges3__45__cpo5ssizeE)
_ZN34_INTERNAL_648a6489_4_k_cu_f70162294cuda3std6ranges3__45__cpo5ssizeE:
	.zero		1
	.type		_ZN34_INTERNAL_648a6489_4_k_cu_f70162296thrust24THRUST_300001_SM_1000_NS12placeholders2_8E,@object
	.size		_ZN34_INTERNAL_648a6489_4_k_cu_f70162296thrust24THRUST_300001_SM_1000_NS12placeholders2_8E,(_ZN34_INTERNAL_648a6489_4_k_cu_f70162294cuda3std3__45__cpo5crendE - _ZN34_INTERNAL_648a6489_4_k_cu_f70162296thrust24THRUST_300001_SM_1000_NS12placeholders2_8E)
_ZN34_INTERNAL_648a6489_4_k_cu_f70162296thrust24THRUST_300001_SM_1000_NS12placeholders2_8E:
	.zero		1
	.type		_ZN34_INTERNAL_648a6489_4_k_cu_f70162294cuda3std3__45__cpo5crendE,@object
	.size		_ZN34_INTERNAL_648a6489_4_k_cu_f70162294cuda3std3__45__cpo5crendE,(_ZN34_INTERNAL_648a6489_4_k_cu_f70162294cuda3std6ranges3__45__cpo4prevE - _ZN34_INTERNAL_648a6489_4_k_cu_f70162294cuda3std3__45__cpo5crendE)
_ZN34_INTERNAL_648a6489_4_k_cu_f70162294cuda3std3__45__cpo5crendE:
	.zero		1
	.type		_ZN34_INTERNAL_648a6489_4_k_cu_f70162294cuda3std6ranges3__45__cpo4prevE,@object
	.size		_ZN34_INTERNAL_648a6489_4_k_cu_f70162294cuda3std6ranges3__45__cpo4prevE,(_ZN34_INTERNAL_648a6489_4_k_cu_f70162294cuda3std6ranges3__45__cpo9iter_moveE - _ZN34_INTERNAL_648a6489_4_k_cu_f70162294cuda3std6ranges3__45__cpo4prevE)
_ZN34_INTERNAL_648a6489_4_k_cu_f70162294cuda3std6ranges3__45__cpo4prevE:
	.zero		1
	.type		_ZN34_INTERNAL_648a6489_4_k_cu_f70162294cuda3std6ranges3__45__cpo9iter_moveE,@object
	.size		_ZN34_INTERNAL_648a6489_4_k_cu_f70162294cuda3std6ranges3__45__cpo9iter_moveE,(_ZN34_INTERNAL_648a6489_4_k_cu_f70162296thrust24THRUST_300001_SM_1000_NS6system6detail10sequential3seqE - _ZN34_INTERNAL_648a6489_4_k_cu_f70162294cuda3std6ranges3__45__cpo9iter_moveE)
_ZN34_INTERNAL_648a6489_4_k_cu_f70162294cuda3std6ranges3__45__cpo9iter_moveE:
	.zero		1
	.type		_ZN34_INTERNAL_648a6489_4_k_cu_f70162296thrust24THRUST_300001_SM_1000_NS6system6detail10sequential3seqE,@object
	.size		_ZN34_INTERNAL_648a6489_4_k_cu_f70162296thrust24THRUST_300001_SM_1000_NS6system6detail10sequential3seqE,(.L_31 - _ZN34_INTERNAL_648a6489_4_k_cu_f70162296thrust24THRUST_300001_SM_1000_NS6system6detail10sequential3seqE)
_ZN34_INTERNAL_648a6489_4_k_cu_f70162296thrust24THRUST_300001_SM_1000_NS6system6detail10sequential3seqE:
	.zero		1
.L_31:


//--------------------- .nv.constant0._ZN3cub18CUB_300001_SM_10006detail11EmptyKernelIvEEvv --------------------------
	.section	.nv.constant0._ZN3cub18CUB_300001_SM_10006detail11EmptyKernelIvEEvv,"a",@progbits
	.sectionflags	@""
	.align	4
.nv.constant0._ZN3cub18CUB_300001_SM_10006detail11EmptyKernelIvEEvv:
	.zero		896


//--------------------- .nv.constant0._Z3addjPfS_ --------------------------
	.section	.nv.constant0._Z3addjPfS_,"a",@progbits
	.sectionflags	@""
	.align	4
.nv.constant0._Z3addjPfS_:
	.zero		920


//--------------------- SYMBOLS --------------------------

	.type		.nv.reservedSmem.offset0,@object
	.size		.nv.reservedSmem.offset0,0x4
